//
// Generated by NVIDIA NVVM Compiler
//
// Compiler Build ID: CL-36424714
// Cuda compilation tools, release 13.0, V13.0.88
// Based on NVVM 20.0.0
//

.version 9.0
.target sm_100
.address_size 64

	// .globl	_Z23Kogge_Stone_scan_kernelPfS_j
// _ZZ23Kogge_Stone_scan_kernelPfS_jE2XY has been demoted
// _ZZ31Kogge_Stone_scan_kernel_dbufferPfS_jE8buffer_A has been demoted
// _ZZ31Kogge_Stone_scan_kernel_dbufferPfS_jE8buffer_B has been demoted

.visible .entry _Z23Kogge_Stone_scan_kernelPfS_j(
	.param .u64 .ptr .align 1 _Z23Kogge_Stone_scan_kernelPfS_j_param_0,
	.param .u64 .ptr .align 1 _Z23Kogge_Stone_scan_kernelPfS_j_param_1,
	.param .u32 _Z23Kogge_Stone_scan_kernelPfS_j_param_2
)
{
	.reg .pred 	%p<7>;
	.reg .b32 	%r<18>;
	.reg .b32 	%f<11>;
	.reg .b64 	%rd<9>;
	// demoted variable
	.shared .align 4 .b8 _ZZ23Kogge_Stone_scan_kernelPfS_jE2XY[4096];
	ld.param.u64 	%rd1, [_Z23Kogge_Stone_scan_kernelPfS_j_param_0];
	ld.param.u64 	%rd2, [_Z23Kogge_Stone_scan_kernelPfS_j_param_1];
	ld.param.u32 	%r7, [_Z23Kogge_Stone_scan_kernelPfS_j_param_2];
	mov.u32 	%r8, %ctaid.x;
	mov.u32 	%r1, %ntid.x;
	mov.u32 	%r2, %tid.x;
	mad.lo.s32 	%r3, %r8, %r1, %r2;
	setp.ge.u32 	%p1, %r3, %r7;
	shl.b32 	%r9, %r2, 2;
	mov.u32 	%r10, _ZZ23Kogge_Stone_scan_kernelPfS_jE2XY;
	add.s32 	%r4, %r10, %r9;
	@%p1 bra 	$L__BB0_2;
	cvta.to.global.u64 	%rd3, %rd1;
	mul.wide.u32 	%rd4, %r3, 4;
	add.s64 	%rd5, %rd3, %rd4;
	ld.global.f32 	%f4, [%rd5];
	st.shared.f32 	[%r4], %f4;
	bra.uni 	$L__BB0_3;
$L__BB0_2:
	mov.b32 	%r11, 0;
	st.shared.u32 	[%r4], %r11;
$L__BB0_3:
	setp.lt.u32 	%p2, %r1, 2;
	@%p2 bra 	$L__BB0_10;
	mov.b32 	%r17, 1;
$L__BB0_5:
	bar.sync 	0;
	setp.lt.u32 	%p3, %r2, %r17;
	@%p3 bra 	$L__BB0_7;
	ld.shared.f32 	%f6, [%r4];
	sub.s32 	%r13, %r2, %r17;
	shl.b32 	%r14, %r13, 2;
	add.s32 	%r16, %r10, %r14;
	ld.shared.f32 	%f7, [%r16];
	add.f32 	%f10, %f6, %f7;
$L__BB0_7:
	setp.lt.u32 	%p4, %r2, %r17;
	bar.sync 	0;
	@%p4 bra 	$L__BB0_9;
	st.shared.f32 	[%r4], %f10;
$L__BB0_9:
	shl.b32 	%r17, %r17, 1;
	setp.lt.u32 	%p5, %r17, %r1;
	@%p5 bra 	$L__BB0_5;
$L__BB0_10:
	setp.ge.u32 	%p6, %r3, %r7;
	@%p6 bra 	$L__BB0_12;
	ld.shared.f32 	%f8, [%r4];
	cvta.to.global.u64 	%rd6, %rd2;
	mul.wide.u32 	%rd7, %r3, 4;
	add.s64 	%rd8, %rd6, %rd7;
	st.global.f32 	[%rd8], %f8;
$L__BB0_12:
	ret;

}
	// .globl	_Z31Kogge_Stone_scan_kernel_dbufferPfS_j
.visible .entry _Z31Kogge_Stone_scan_kernel_dbufferPfS_j(
	.param .u64 .ptr .align 1 _Z31Kogge_Stone_scan_kernel_dbufferPfS_j_param_0,
	.param .u64 .ptr .align 1 _Z31Kogge_Stone_scan_kernel_dbufferPfS_j_param_1,
	.param .u32 _Z31Kogge_Stone_scan_kernel_dbufferPfS_j_param_2
)
{
	.reg .pred 	%p<6>;
	.reg .b32 	%r<37>;
	.reg .b32 	%f<9>;
	.reg .b64 	%rd<9>;
	// demoted variable
	.shared .align 4 .b8 _ZZ31Kogge_Stone_scan_kernel_dbufferPfS_jE8buffer_A[4096];
	// demoted variable
	.shared .align 4 .b8 _ZZ31Kogge_Stone_scan_kernel_dbufferPfS_jE8buffer_B[4096];
	ld.param.u64 	%rd1, [_Z31Kogge_Stone_scan_kernel_dbufferPfS_j_param_0];
	ld.param.u64 	%rd2, [_Z31Kogge_Stone_scan_kernel_dbufferPfS_j_param_1];
	ld.param.u32 	%r9, [_Z31Kogge_Stone_scan_kernel_dbufferPfS_j_param_2];
	mov.u32 	%r10, %ctaid.x;
	mov.u32 	%r1, %ntid.x;
	mov.u32 	%r2, %tid.x;
	mad.lo.s32 	%r3, %r10, %r1, %r2;
	setp.ge.u32 	%p1, %r3, %r9;
	@%p1 bra 	$L__BB1_2;
	cvta.to.global.u64 	%rd3, %rd1;
	mul.wide.u32 	%rd4, %r3, 4;
	add.s64 	%rd5, %rd3, %rd4;
	ld.global.f32 	%f4, [%rd5];
	shl.b32 	%r15, %r2, 2;
	mov.u32 	%r16, _ZZ31Kogge_Stone_scan_kernel_dbufferPfS_jE8buffer_A;
	add.s32 	%r17, %r16, %r15;
	st.shared.f32 	[%r17], %f4;
	bra.uni 	$L__BB1_3;
$L__BB1_2:
	shl.b32 	%r11, %r2, 2;
	mov.u32 	%r12, _ZZ31Kogge_Stone_scan_kernel_dbufferPfS_jE8buffer_A;
	add.s32 	%r13, %r12, %r11;
	mov.b32 	%r14, 0;
	st.shared.u32 	[%r13], %r14;
$L__BB1_3:
	setp.lt.u32 	%p2, %r1, 2;
	mov.u32 	%r36, _ZZ31Kogge_Stone_scan_kernel_dbufferPfS_jE8buffer_A;
	@%p2 bra 	$L__BB1_9;
	mov.u32 	%r35, _ZZ31Kogge_Stone_scan_kernel_dbufferPfS_jE8buffer_A;
	mov.u32 	%r34, _ZZ31Kogge_Stone_scan_kernel_dbufferPfS_jE8buffer_B;
	mov.b32 	%r33, 1;
$L__BB1_5:
	mov.u32 	%r36, %r34;
	bar.sync 	0;
	setp.lt.u32 	%p3, %r2, %r33;
	@%p3 bra 	$L__BB1_7;
	shl.b32 	%r22, %r2, 2;
	add.s32 	%r23, %r35, %r22;
	ld.shared.f32 	%f5, [%r23];
	sub.s32 	%r24, %r2, %r33;
	shl.b32 	%r25, %r24, 2;
	add.s32 	%r26, %r35, %r25;
	ld.shared.f32 	%f6, [%r26];
	add.f32 	%f8, %f5, %f6;
	bra.uni 	$L__BB1_8;
$L__BB1_7:
	shl.b32 	%r27, %r2, 2;
	add.s32 	%r28, %r35, %r27;
	ld.shared.f32 	%f8, [%r28];
$L__BB1_8:
	shl.b32 	%r29, %r2, 2;
	add.s32 	%r30, %r36, %r29;
	st.shared.f32 	[%r30], %f8;
	shl.b32 	%r33, %r33, 1;
	setp.lt.u32 	%p4, %r33, %r1;
	mov.u32 	%r34, %r35;
	mov.u32 	%r35, %r36;
	@%p4 bra 	$L__BB1_5;
$L__BB1_9:
	setp.ge.u32 	%p5, %r3, %r9;
	@%p5 bra 	$L__BB1_11;
	shl.b32 	%r31, %r2, 2;
	add.s32 	%r32, %r36, %r31;
	ld.shared.f32 	%f7, [%r32];
	cvta.to.global.u64 	%rd6, %rd2;
	mul.wide.u32 	%rd7, %r3, 4;
	add.s64 	%rd8, %rd6, %rd7;
	st.global.f32 	[%rd8], %f7;
$L__BB1_11:
	ret;

}


// ===== COMPILED SASS (sm_100) =====

	.target	sm_100

	.elftype	@"ET_EXEC"


//--------------------- .note.nv.tkinfo           --------------------------
	.section	.note.nv.tkinfo,"",@"SHT_NOTE"
	.sectionflags	@"SHF_NOTE_NV_TKINFO"
	.tkinfo
        /*0018*/ 	.word	0x00000002
        /*0030*/ 	.string	""
        /*0030*/ 	.string	"ptxas"
        /*0030*/ 	.string	"Cuda compilation tools, release 13.0, V13.0.88"
        /*0030*/ 	.string	"Build cuda_13.0.r13.0/compiler.36424714_0"
        /*0030*/ 	.string	"-arch sm_100 -m 64 "



//--------------------- .note.nv.cuinfo           --------------------------
	.section	.note.nv.cuinfo,"",@"SHT_NOTE"
	.sectionflags	@"SHF_NOTE_NV_CUINFO"
        /*0018*/ 	.short	0x0002
        /*001a*/ 	.short	0x0064
        /*001c*/ 	.short	0x0082
	.zero		2


//--------------------- .nv.info                  --------------------------
	.section	.nv.info,"",@"SHT_CUDA_INFO"
	.align	4


	//----- nvinfo : EIATTR_REGCOUNT
	.align		4
        /*0000*/ 	.byte	0x04, 0x2f
        /*0002*/ 	.short	(.L_1 - .L_0)
	.align		4
.L_0:
        /*0004*/ 	.word	index@(_Z23Kogge_Stone_scan_kernelPfS_j)
        /*0008*/ 	.word	0x0000000c


	//----- nvinfo : EIATTR_FRAME_SIZE
	.align		4
.L_1:
        /*000c*/ 	.byte	0x04, 0x11
        /*000e*/ 	.short	(.L_3 - .L_2)
	.align		4
.L_2:
        /*0010*/ 	.word	index@(_Z23Kogge_Stone_scan_kernelPfS_j)
        /*0014*/ 	.word	0x00000000


	//----- nvinfo : EIATTR_REGCOUNT
	.align		4
.L_3:
        /*0018*/ 	.byte	0x04, 0x2f
        /*001a*/ 	.short	(.L_5 - .L_4)
	.align		4
.L_4:
        /*001c*/ 	.word	index@(_Z31Kogge_Stone_scan_kernel_dbufferPfS_j)
        /*0020*/ 	.word	0x0000000e


	//----- nvinfo : EIATTR_FRAME_SIZE
	.align		4
.L_5:
        /*0024*/ 	.byte	0x04, 0x11
        /*0026*/ 	.short	(.L_7 - .L_6)
	.align		4
.L_6:
        /*0028*/ 	.word	index@(_Z31Kogge_Stone_scan_kernel_dbufferPfS_j)
        /*002c*/ 	.word	0x00000000


	//----- nvinfo : EIATTR_MIN_STACK_SIZE
	.align		4
.L_7:
        /*0030*/ 	.byte	0x04, 0x12
        /*0032*/ 	.short	(.L_9 - .L_8)
	.align		4
.L_8:
        /*0034*/ 	.word	index@(_Z31Kogge_Stone_scan_kernel_dbufferPfS_j)
        /*0038*/ 	.word	0x00000000


	//----- nvinfo : EIATTR_MIN_STACK_SIZE
	.align		4
.L_9:
        /*003c*/ 	.byte	0x04, 0x12
        /*003e*/ 	.short	(.L_11 - .L_10)
	.align		4
.L_10:
        /*0040*/ 	.word	index@(_Z23Kogge_Stone_scan_kernelPfS_j)
        /*0044*/ 	.word	0x00000000
.L_11:


//--------------------- .nv.compat                --------------------------
	.section	.nv.compat,"",@"SHT_CUDA_COMPAT_INFO"
	.align	4
        /*0000*/ 	.byte	0x02, 0x09, 0x00, 0x00, 0x02, 0x02, 0x01, 0x00, 0x02, 0x05, 0x05, 0x00, 0x03, 0x07, 0x01, 0x01
        /*0010*/ 	.byte	0x02, 0x03, 0x00, 0x00, 0x02, 0x06, 0x01, 0x00, 0x04, 0x0b, 0x08, 0x00, 0x09, 0x00, 0x00, 0x00
        /*0020*/ 	.byte	0x00, 0x00, 0x00, 0x00


//--------------------- .nv.info._Z31Kogge_Stone_scan_kernel_dbufferPfS_j --------------------------
	.section	.nv.info._Z31Kogge_Stone_scan_kernel_dbufferPfS_j,"",@"SHT_CUDA_INFO"
	.sectionflags	@""
	.align	4


	//----- nvinfo : EIATTR_CUDA_API_VERSION
	.align		4
        /*0000*/ 	.byte	0x04, 0x37
        /*0002*/ 	.short	(.L_13 - .L_12)
.L_12:
        /*0004*/ 	.word	0x00000082


	//----- nvinfo : EIATTR_KPARAM_INFO
	.align		4
.L_13:
        /*0008*/ 	.byte	0x04, 0x17
        /*000a*/ 	.short	(.L_15 - .L_14)
.L_14:
        /*000c*/ 	.word	0x00000000
        /*0010*/ 	.short	0x0002
        /*0012*/ 	.short	0x0010
        /*0014*/ 	.byte	0x00, 0xf0, 0x11, 0x00


	//----- nvinfo : EIATTR_KPARAM_INFO
	.align		4
.L_15:
        /*0018*/ 	.byte	0x04, 0x17
        /*001a*/ 	.short	(.L_17 - .L_16)
.L_16:
        /*001c*/ 	.word	0x00000000
        /*0020*/ 	.short	0x0001
        /*0022*/ 	.short	0x0008
        /*0024*/ 	.byte	0x00, 0xf5, 0x21, 0x00


	//----- nvinfo : EIATTR_KPARAM_INFO
	.align		4
.L_17:
        /*0028*/ 	.byte	0x04, 0x17
        /*002a*/ 	.short	(.L_19 - .L_18)
.L_18:
        /*002c*/ 	.word	0x00000000
        /*0030*/ 	.short	0x0000
        /*0032*/ 	.short	0x0000
        /*0034*/ 	.byte	0x00, 0xf5, 0x21, 0x00


	//----- nvinfo : EIATTR_SPARSE_MMA_MASK
	.align		4
.L_19:
        /*0038*/ 	.byte	0x03, 0x50
        /*003a*/ 	.short	0x0000


	//----- nvinfo : EIATTR_MAXREG_COUNT
	.align		4
        /*003c*/ 	.byte	0x03, 0x1b
        /*003e*/ 	.short	0x00ff


	//----- nvinfo : EIATTR_NUM_BARRIERS
	.align		4
        /*0040*/ 	.byte	0x02, 0x4c
        /*0042*/ 	.byte	0x01
	.zero		1


	//----- nvinfo : EIATTR_MERCURY_ISA_VERSION
	.align		4
        /*0044*/ 	.byte	0x03, 0x5f
        /*0046*/ 	.short	0x0101


	//----- nvinfo : EIATTR_VRC_CTA_INIT_COUNT
	.align		4
        /*0048*/ 	.byte	0x02, 0x4a
	.zero		1
	.zero		1


	//----- nvinfo : EIATTR_EXIT_INSTR_OFFSETS
	.align		4
        /*004c*/ 	.byte	0x04, 0x1c
        /*004e*/ 	.short	(.L_21 - .L_20)


	//   ....[0]....
.L_20:
        /*0050*/ 	.word	0x00000300


	//   ....[1]....
        /*0054*/ 	.word	0x00000360


	//----- nvinfo : EIATTR_CBANK_PARAM_SIZE
	.align		4
.L_21:
        /*0058*/ 	.byte	0x03, 0x19
        /*005a*/ 	.short	0x0014


	//----- nvinfo : EIATTR_PARAM_CBANK
	.align		4
        /*005c*/ 	.byte	0x04, 0x0a
        /*005e*/ 	.short	(.L_23 - .L_22)
	.align		4
.L_22:
        /*0060*/ 	.word	index@(.nv.constant0._Z31Kogge_Stone_scan_kernel_dbufferPfS_j)
        /*0064*/ 	.short	0x0380
        /*0066*/ 	.short	0x0014


	//----- nvinfo : EIATTR_SW_WAR
	.align		4
.L_23:
        /*0068*/ 	.byte	0x04, 0x36
        /*006a*/ 	.short	(.L_25 - .L_24)
.L_24:
        /*006c*/ 	.word	0x00000008
.L_25:


//--------------------- .nv.info._Z23Kogge_Stone_scan_kernelPfS_j --------------------------
	.section	.nv.info._Z23Kogge_Stone_scan_kernelPfS_j,"",@"SHT_CUDA_INFO"
	.sectionflags	@""
	.align	4


	//----- nvinfo : EIATTR_CUDA_API_VERSION
	.align		4
        /*0000*/ 	.byte	0x04, 0x37
        /*0002*/ 	.short	(.L_27 - .L_26)
.L_26:
        /*0004*/ 	.word	0x00000082


	//----- nvinfo : EIATTR_KPARAM_INFO
	.align		4
.L_27:
        /*0008*/ 	.byte	0x04, 0x17
        /*000a*/ 	.short	(.L_29 - .L_28)
.L_28:
        /*000c*/ 	.word	0x00000000
        /*0010*/ 	.short	0x0002
        /*0012*/ 	.short	0x0010
        /*0014*/ 	.byte	0x00, 0xf0, 0x11, 0x00


	//----- nvinfo : EIATTR_KPARAM_INFO
	.align		4
.L_29:
        /*0018*/ 	.byte	0x04, 0x17
        /*001a*/ 	.short	(.L_31 - .L_30)
.L_30:
        /*001c*/ 	.word	0x00000000
        /*0020*/ 	.short	0x0001
        /*0022*/ 	.short	0x0008
        /*0024*/ 	.byte	0x00, 0xf5, 0x21, 0x00


	//----- nvinfo : EIATTR_KPARAM_INFO
	.align		4
.L_31:
        /*0028*/ 	.byte	0x04, 0x17
        /*002a*/ 	.short	(.L_33 - .L_32)
.L_32:
        /*002c*/ 	.word	0x00000000
        /*0030*/ 	.short	0x0000
        /*0032*/ 	.short	0x0000
        /*0034*/ 	.byte	0x00, 0xf5, 0x21, 0x00


	//----- nvinfo : EIATTR_SPARSE_MMA_MASK
	.align		4
.L_33:
        /*0038*/ 	.byte	0x03, 0x50
        /*003a*/ 	.short	0x0000


	//----- nvinfo : EIATTR_MAXREG_COUNT
	.align		4
        /*003c*/ 	.byte	0x03, 0x1b
        /*003e*/ 	.short	0x00ff


	//----- nvinfo : EIATTR_NUM_BARRIERS
	.align		4
        /*0040*/ 	.byte	0x02, 0x4c
        /*0042*/ 	.byte	0x01
	.zero		1


	//----- nvinfo : EIATTR_MERCURY_ISA_VERSION
	.align		4
        /*0044*/ 	.byte	0x03, 0x5f
        /*0046*/ 	.short	0x0101


	//----- nvinfo : EIATTR_VRC_CTA_INIT_COUNT
	.align		4
        /*0048*/ 	.byte	0x02, 0x4a
	.zero		1
	.zero		1


	//----- nvinfo : EIATTR_EXIT_INSTR_OFFSETS
	.align		4
        /*004c*/ 	.byte	0x04, 0x1c
        /*004e*/ 	.short	(.L_35 - .L_34)


	//   ....[0]....
.L_34:
        /*0050*/ 	.word	0x00000220


	//   ....[1]....
        /*0054*/ 	.word	0x00000270


	//----- nvinfo : EIATTR_CBANK_PARAM_SIZE
	.align		4
.L_35:
        /*0058*/ 	.byte	0x03, 0x19
        /*005a*/ 	.short	0x0014


	//----- nvinfo : EIATTR_PARAM_CBANK
	.align		4
        /*005c*/ 	.byte	0x04, 0x0a
        /*005e*/ 	.short	(.L_37 - .L_36)
	.align		4
.L_36:
        /*0060*/ 	.word	index@(.nv.constant0._Z23Kogge_Stone_scan_kernelPfS_j)
        /*0064*/ 	.short	0x0380
        /*0066*/ 	.short	0x0014


	//----- nvinfo : EIATTR_SW_WAR
	.align		4
.L_37:
        /*0068*/ 	.byte	0x04, 0x36
        /*006a*/ 	.short	(.L_39 - .L_38)
.L_38:
        /*006c*/ 	.word	0x00000008
.L_39:


//--------------------- .nv.callgraph             --------------------------
	.section	.nv.callgraph,"",@"SHT_CUDA_CALLGRAPH"
	.align	4
	.sectionentsize	8
	.align		4
        /*0000*/ 	.word	0x00000000
	.align		4
        /*0004*/ 	.word	0xffffffff
	.align		4
        /*0008*/ 	.word	0x00000000
	.align		4
        /*000c*/ 	.word	0xfffffffe
	.align		4
        /*0010*/ 	.word	0x00000000
	.align		4
        /*0014*/ 	.word	0xfffffffd
	.align		4
        /*0018*/ 	.word	0x00000000
	.align		4
        /*001c*/ 	.word	0xfffffffc


//--------------------- .text._Z31Kogge_Stone_scan_kernel_dbufferPfS_j --------------------------
	.section	.text._Z31Kogge_Stone_scan_kernel_dbufferPfS_j,"ax",@progbits
	.align	128
        .global         _Z31Kogge_Stone_scan_kernel_dbufferPfS_j
        .type           _Z31Kogge_Stone_scan_kernel_dbufferPfS_j,@function
        .size           _Z31Kogge_Stone_scan_kernel_dbufferPfS_j,(.L_x_6 - _Z31Kogge_Stone_scan_kernel_dbufferPfS_j)
        .other          _Z31Kogge_Stone_scan_kernel_dbufferPfS_j,@"STO_CUDA_ENTRY STV_DEFAULT"
_Z31Kogge_Stone_scan_kernel_dbufferPfS_j:
.text._Z31Kogge_Stone_scan_kernel_dbufferPfS_j:
[----:B------:R-:W-:Y:S01]  /*0000*/  LDC R1, c[0x0][0x37c] ;  /* 0x0000df00ff017b82 */ /* 0x000fe20000000800 */
[----:B------:R-:W0:Y:S07]  /*0010*/  S2R R11, SR_TID.X ;  /* 0x00000000000b7919 */ /* 0x000e2e0000002100 */
[----:B------:R-:W0:Y:S01]  /*0020*/  S2UR UR4, SR_CTAID.X ;  /* 0x00000000000479c3 */ /* 0x000e220000002500 */
[----:B------:R-:W1:Y:S01]  /*0030*/  LDCU UR5, c[0x0][0x390] ;  /* 0x00007200ff0577ac */ /* 0x000e620008000800 */
[----:B------:R-:W2:Y:S06]  /*0040*/  LDCU.64 UR6, c[0x0][0x358] ;  /* 0x00006b00ff0677ac */ /* 0x000eac0008000a00 */
[----:B------:R-:W0:Y:S02]  /*0050*/  LDC R8, c[0x0][0x360] ;  /* 0x0000d800ff087b82 */ /* 0x000e240000000800 */
[----:B0-----:R-:W-:-:S05]  /*0060*/  IMAD R5, R8, UR4, R11 ;  /* 0x0000000408057c24 */ /* 0x001fca000f8e020b */
[----:B-1----:R-:W-:-:S13]  /*0070*/  ISETP.GE.U32.AND P0, PT, R5, UR5, PT ;  /* 0x0000000505007c0c */ /* 0x002fda000bf06070 */
[----:B------:R-:W0:Y:S02]  /*0080*/  @!P0 LDC.64 R2, c[0x0][0x380] ;  /* 0x0000e000ff028b82 */ /* 0x000e240000000a00 */
[----:B0-----:R-:W-:-:S06]  /*0090*/  @!P0 IMAD.WIDE.U32 R2, R5, 0x4, R2 ;  /* 0x0000000405028825 */ /* 0x001fcc00078e0002 */
[----:B--2---:R-:W2:Y:S01]  /*00a0*/  @!P0 LDG.E R2, desc[UR6][R2.64] ;  /* 0x0000000602028981 */ /* 0x004ea2000c1e1900 */
[----:B------:R-:W0:Y:S01]  /*00b0*/  S2UR UR5, SR_CgaCtaId ;  /* 0x00000000000579c3 */ /* 0x000e220000008800 */
[----:B------:R-:W-:Y:S01]  /*00c0*/  UMOV UR4, 0x400 ;  /* 0x0000040000047882 */ /* 0x000fe20000000000 */
[----:B------:R-:W-:Y:S01]  /*00d0*/  ISETP.GE.U32.AND P1, PT, R8, 0x2, PT ;  /* 0x000000020800780c */ /* 0x000fe20003f26070 */
[----:B------:R-:W-:Y:S02]  /*00e0*/  @!P0 IMAD.U32 R0, RZ, RZ, UR4 ;  /* 0x00000004ff008e24 */ /* 0x000fe4000f8e00ff */
[----:B0-----:R-:W-:-:S05]  /*00f0*/  @!P0 IMAD.U32 R9, RZ, RZ, UR5 ;  /* 0x00000005ff098e24 */ /* 0x001fca000f8e00ff */
[----:B------:R-:W-:Y:S01]  /*0100*/  @!P0 LEA R4, R9, R0, 0x18 ;  /* 0x0000000009048211 */ /* 0x000fe200078ec0ff */
[----:B------:R-:W-:Y:S01]  /*0110*/  @P0 IMAD.U32 R9, RZ, RZ, UR5 ;  /* 0x00000005ff090e24 */ /* 0x000fe2000f8e00ff */
[----:B------:R-:W-:Y:S02]  /*0120*/  @P0 MOV R0, UR4 ;  /* 0x0000000400000c02 */ /* 0x000fe40008000f00 */
[----:B------:R-:W-:Y:S02]  /*0130*/  @!P0 LEA R7, R11, R4, 0x2 ;  /* 0x000000040b078211 */ /* 0x000fe400078e10ff */
[----:B------:R-:W-:-:S05]  /*0140*/  @P0 LEA R4, R9, R0, 0x18 ;  /* 0x0000000009040211 */ /* 0x000fca00078ec0ff */
[----:B------:R-:W-:Y:S01]  /*0150*/  @P0 IMAD R3, R11, 0x4, R4 ;  /* 0x000000040b030824 */ /* 0x000fe200078e0204 */
[----:B--2---:R0:W-:Y:S04]  /*0160*/  @!P0 STS [R7], R2 ;  /* 0x0000000207008388 */ /* 0x0041e80000000800 */
[----:B------:R0:W-:Y:S01]  /*0170*/  @P0 STS [R3], RZ ;  /* 0x000000ff03000388 */ /* 0x0001e20000000800 */
[----:B------:R-:W-:Y:S05]  /*0180*/  @!P1 BRA `(.L_x_0) ;  /* 0x0000000000549947 */ /* 0x000fea0003800000 */
[----:B------:R-:W-:Y:S01]  /*0190*/  IADD3 R0, PT, PT, R0, 0x1000, RZ ;  /* 0x0000100000007810 */ /* 0x000fe20007ffe0ff */
[----:B0-----:R-:W-:Y:S01]  /*01a0*/  IMAD.MOV.U32 R2, RZ, RZ, R4 ;  /* 0x000000ffff027224 */ /* 0x001fe200078e0004 */
[----:B------:R-:W-:Y:S02]  /*01b0*/  UMOV UR4, 0x1 ;  /* 0x0000000100047882 */ /* 0x000fe40000000000 */
[----:B------:R-:W-:-:S07]  /*01c0*/  LEA R0, R9, R0, 0x18 ;  /* 0x0000000009007211 */ /* 0x000fce00078ec0ff */
.L_x_1:
[----:B------:R-:W-:Y:S01]  /*01d0*/  BAR.SYNC.DEFER_BLOCKING 0x0 ;  /* 0x0000000000007b1d */ /* 0x000fe20000010000 */
[C---:B------:R-:W-:Y:S01]  /*01e0*/  ISETP.GE.U32.AND P0, PT, R11.reuse, UR4, PT ;  /* 0x000000040b007c0c */ /* 0x040fe2000bf06070 */
[----:B------:R-:W-:Y:S02]  /*01f0*/  IMAD R3, R11, 0x4, R2 ;  /* 0x000000040b037824 */ /* 0x000fe400078e0202 */
[----:B------:R-:W-:Y:S01]  /*0200*/  IMAD.MOV.U32 R4, RZ, RZ, R0 ;  /* 0x000000ffff047224 */ /* 0x000fe200078e0000 */
[----:B------:R-:W-:-:S04]  /*0210*/  MOV R0, R2 ;  /* 0x0000000200007202 */ /* 0x000fc80000000f00 */
[----:B-1----:R-:W-:-:S05]  /*0220*/  LEA R9, R11, R4, 0x2 ;  /* 0x000000040b097211 */ /* 0x002fca00078e10ff */
[----:B------:R-:W-:Y:S01]  /*0230*/  @P0 IADD3 R7, PT, PT, R11, -UR4, RZ ;  /* 0x800000040b070c10 */ /* 0x000fe2000fffe0ff */
[----:B------:R-:W-:-:S03]  /*0240*/  USHF.L.U32 UR4, UR4, 0x1, URZ ;  /* 0x0000000104047899 */ /* 0x000fc600080006ff */
[----:B------:R-:W-:Y:S01]  /*0250*/  @P0 LEA R7, R7, R2, 0x2 ;  /* 0x0000000207070211 */ /* 0x000fe200078e10ff */
[----:B------:R-:W-:Y:S01]  /*0260*/  IMAD.MOV.U32 R2, RZ, RZ, R4 ;  /* 0x000000ffff027224 */ /* 0x000fe200078e0004 */
[----:B------:R-:W-:Y:S04]  /*0270*/  LDS R3, [R3] ;  /* 0x0000000003037984 */ /* 0x000fe80000000800 */
[----:B------:R-:W0:Y:S02]  /*0280*/  @P0 LDS R6, [R7] ;  /* 0x0000000007060984 */ /* 0x000e240000000800 */
[----:B0-----:R-:W-:Y:S01]  /*0290*/  @P0 FADD R6, R3, R6 ;  /* 0x0000000603060221 */ /* 0x001fe20000000000 */
[----:B------:R-:W-:Y:S01]  /*02a0*/  @!P0 IMAD.MOV.U32 R6, RZ, RZ, R3 ;  /* 0x000000ffff068224 */ /* 0x000fe200078e0003 */
[----:B------:R-:W-:-:S04]  /*02b0*/  ISETP.LE.U32.AND P0, PT, R8, UR4, PT ;  /* 0x0000000408007c0c */ /* 0x000fc8000bf03070 */
[----:B------:R1:W-:Y:S09]  /*02c0*/  STS [R9], R6 ;  /* 0x0000000609007388 */ /* 0x0003f20000000800 */
[----:B------:R-:W-:Y:S05]  /*02d0*/  @!P0 BRA `(.L_x_1) ;  /* 0xfffffffc00bc8947 */ /* 0x000fea000383ffff */
.L_x_0:
[----:B------:R-:W2:Y:S02]  /*02e0*/  LDCU UR4, c[0x0][0x390] ;  /* 0x00007200ff0477ac */ /* 0x000ea40008000800 */
[----:B--2---:R-:W-:-:S13]  /*02f0*/  ISETP.GE.U32.AND P0, PT, R5, UR4, PT ;  /* 0x0000000405007c0c */ /* 0x004fda000bf06070 */
[----:B------:R-:W-:Y:S05]  /*0300*/  @P0 EXIT ;  /* 0x000000000000094d */ /* 0x000fea0003800000 */
[----:B------:R-:W-:Y:S01]  /*0310*/  LEA R4, R11, R4, 0x2 ;  /* 0x000000040b047211 */ /* 0x000fe200078e10ff */
[----:B0-----:R-:W0:Y:S04]  /*0320*/  LDC.64 R2, c[0x0][0x388] ;  /* 0x0000e200ff027b82 */ /* 0x001e280000000a00 */
[----:B------:R-:W2:Y:S01]  /*0330*/  LDS R7, [R4] ;  /* 0x0000000004077984 */ /* 0x000ea20000000800 */
[----:B0-----:R-:W-:-:S05]  /*0340*/  IMAD.WIDE.U32 R2, R5, 0x4, R2 ;  /* 0x0000000405027825 */ /* 0x001fca00078e0002 */
[----:B--2---:R-:W-:Y:S01]  /*0350*/  STG.E desc[UR6][R2.64], R7 ;  /* 0x0000000702007986 */ /* 0x004fe2000c101906 */
[----:B------:R-:W-:Y:S05]  /*0360*/  EXIT ;  /* 0x000000000000794d */ /* 0x000fea0003800000 */
.L_x_2:
[----:B------:R-:W-:-:S00]  /*0370*/  BRA `(.L_x_2) ;  /* 0xfffffffc00fc7947 */ /* 0x000fc0000383ffff */
[----:B------:R-:W-:-:S00]  /*0380*/  NOP ;  /* 0x0000000000007918 */ /* 0x000fc00000000000 */
[----:B------:R-:W-:-:S00]  /*0390*/  NOP ;  /* 0x0000000000007918 */ /* 0x000fc00000000000 */
[----:B------:R-:W-:-:S00]  /*03a0*/  NOP ;  /* 0x0000000000007918 */ /* 0x000fc00000000000 */
[----:B------:R-:W-:-:S00]  /*03b0*/  NOP ;  /* 0x0000000000007918 */ /* 0x000fc00000000000 */
[----:B------:R-:W-:-:S00]  /*03c0*/  NOP ;  /* 0x0000000000007918 */ /* 0x000fc00000000000 */
[----:B------:R-:W-:-:S00]  /*03d0*/  NOP ;  /* 0x0000000000007918 */ /* 0x000fc00000000000 */
[----:B------:R-:W-:-:S00]  /*03e0*/  NOP ;  /* 0x0000000000007918 */ /* 0x000fc00000000000 */
[----:B------:R-:W-:-:S00]  /*03f0*/  NOP ;  /* 0x0000000000007918 */ /* 0x000fc00000000000 */
.L_x_6:


//--------------------- .text._Z23Kogge_Stone_scan_kernelPfS_j --------------------------
	.section	.text._Z23Kogge_Stone_scan_kernelPfS_j,"ax",@progbits
	.align	128
        .global         _Z23Kogge_Stone_scan_kernelPfS_j
        .type           _Z23Kogge_Stone_scan_kernelPfS_j,@function
        .size           _Z23Kogge_Stone_scan_kernelPfS_j,(.L_x_7 - _Z23Kogge_Stone_scan_kernelPfS_j)
        .other          _Z23Kogge_Stone_scan_kernelPfS_j,@"STO_CUDA_ENTRY STV_DEFAULT"
_Z23Kogge_Stone_scan_kernelPfS_j:
.text._Z23Kogge_Stone_scan_kernelPfS_j:
        /* <DEDUP_REMOVED lines=14> */
[----:B0-----:R-:W-:-:S06]  /*00e0*/  ULEA UR4, UR5, UR4, 0x18 ;  /* 0x0000000405047291 */ /* 0x001fcc000f8ec0ff */
[----:B------:R-:W-:-:S05]  /*00f0*/  LEA R0, R9, UR4, 0x2 ;  /* 0x0000000409007c11 */ /* 0x000fca000f8e10ff */
[----:B--2---:R0:W-:Y:S04]  /*0100*/  @!P0 STS [R0], R3 ;  /* 0x0000000300008388 */ /* 0x0041e80000000800 */
[----:B------:R0:W-:Y:S01]  /*0110*/  @P0 STS [R0], RZ ;  /* 0x000000ff00000388 */ /* 0x0001e20000000800 */
[----:B------:R-:W-:Y:S05]  /*0120*/  @!P1 BRA `(.L_x_3) ;  /* 0x0000000000349947 */ /* 0x000fea0003800000 */
[----:B------:R-:W-:-:S05]  /*0130*/  UMOV UR5, 0x1 ;  /* 0x0000000100057882 */ /* 0x000fca0000000000 */
.L_x_4:
[----:B------:R-:W-:Y:S01]  /*0140*/  BAR.SYNC.DEFER_BLOCKING 0x0 ;  /* 0x0000000000007b1d */ /* 0x000fe20000010000 */
[----:B------:R-:W-:-:S13]  /*0150*/  ISETP.GE.U32.AND P0, PT, R9, UR5, PT ;  /* 0x0000000509007c0c */ /* 0x000fda000bf06070 */
[----:B------:R-:W-:Y:S01]  /*0160*/  @P0 VIADD R2, R9, -UR5 ;  /* 0x8000000509020c36 */ /* 0x000fe20008000000 */
[----:B------:R-:W-:-:S04]  /*0170*/  USHF.L.U32 UR5, UR5, 0x1, URZ ;  /* 0x0000000105057899 */ /* 0x000fc800080006ff */
[----:B0-----:R-:W-:Y:S02]  /*0180*/  @P0 LEA R3, R2, UR4, 0x2 ;  /* 0x0000000402030c11 */ /* 0x001fe4000f8e10ff */
[----:B------:R-:W-:Y:S04]  /*0190*/  @P0 LDS R2, [R0] ;  /* 0x0000000000020984 */ /* 0x000fe80000000800 */
[----:B------:R-:W0:Y:S02]  /*01a0*/  @P0 LDS R3, [R3] ;  /* 0x0000000003030984 */ /* 0x000e240000000800 */
[----:B0-----:R-:W-:Y:S01]  /*01b0*/  @P0 FADD R7, R2, R3 ;  /* 0x0000000302070221 */ /* 0x001fe20000000000 */
[----:B------:R-:W-:Y:S06]  /*01c0*/  BAR.SYNC.DEFER_BLOCKING 0x0 ;  /* 0x0000000000007b1d */ /* 0x000fec0000010000 */
[----:B------:R1:W-:Y:S01]  /*01d0*/  @P0 STS [R0], R7 ;  /* 0x0000000700000388 */ /* 0x0003e20000000800 */
[----:B------:R-:W-:-:S13]  /*01e0*/  ISETP.LE.U32.AND P0, PT, R4, UR5, PT ;  /* 0x0000000504007c0c */ /* 0x000fda000bf03070 */
[----:B-1----:R-:W-:Y:S05]  /*01f0*/  @!P0 BRA `(.L_x_4) ;  /* 0xfffffffc00d08947 */ /* 0x002fea000383ffff */
.L_x_3:
[----:B------:R-:W1:Y:S02]  /*0200*/  LDCU UR4, c[0x0][0x390] ;  /* 0x00007200ff0477ac */ /* 0x000e640008000800 */
[----:B-1----:R-:W-:-:S13]  /*0210*/  ISETP.GE.U32.AND P0, PT, R5, UR4, PT ;  /* 0x0000000405007c0c */ /* 0x002fda000bf06070 */
[----:B------:R-:W-:Y:S05]  /*0220*/  @P0 EXIT ;  /* 0x000000000000094d */ /* 0x000fea0003800000 */
[----:B------:R-:W1:Y:S01]  /*0230*/  LDS R7, [R0] ;  /* 0x0000000000077984 */ /* 0x000e620000000800 */
[----:B0-----:R-:W0:Y:S02]  /*0240*/  LDC.64 R2, c[0x0][0x388] ;  /* 0x0000e200ff027b82 */ /* 0x001e240000000a00 */
[----:B0-----:R-:W-:-:S05]  /*0250*/  IMAD.WIDE.U32 R2, R5, 0x4, R2 ;  /* 0x0000000405027825 */ /* 0x001fca00078e0002 */
[----:B-1----:R-:W-:Y:S01]  /*0260*/  STG.E desc[UR6][R2.64], R7 ;  /* 0x0000000702007986 */ /* 0x002fe2000c101906 */
[----:B------:R-:W-:Y:S05]  /*0270*/  EXIT ;  /* 0x000000000000794d */ /* 0x000fea0003800000 */
.L_x_5:
        /* <DEDUP_REMOVED lines=16> */
.L_x_7:


//--------------------- .nv.shared._Z31Kogge_Stone_scan_kernel_dbufferPfS_j --------------------------
	.section	.nv.shared._Z31Kogge_Stone_scan_kernel_dbufferPfS_j,"aw",@nobits
	.sectionflags	@""
	.align	4
.nv.shared._Z31Kogge_Stone_scan_kernel_dbufferPfS_j:
	.zero		9216


//--------------------- .nv.shared.reserved.0     --------------------------
	.section	.nv.shared.reserved.0,"aw",@nobits
	.weak		__nv_reservedSMEM_offset_0_alias
	.size		__nv_reservedSMEM_offset_0_alias, 0, 64
	.other		__nv_reservedSMEM_offset_0_alias,@"STO_CUDA_RESERVED_SHARED STV_DEFAULT"
__nv_reservedSMEM_offset_0_alias:
	.zero		0
	.zero		64


//--------------------- .nv.shared._Z23Kogge_Stone_scan_kernelPfS_j --------------------------
	.section	.nv.shared._Z23Kogge_Stone_scan_kernelPfS_j,"aw",@nobits
	.sectionflags	@""
	.align	4
.nv.shared._Z23Kogge_Stone_scan_kernelPfS_j:
	.zero		5120


//--------------------- .nv.constant0._Z31Kogge_Stone_scan_kernel_dbufferPfS_j --------------------------
	.section	.nv.constant0._Z31Kogge_Stone_scan_kernel_dbufferPfS_j,"a",@progbits
	.sectionflags	@""
	.align	4
.nv.constant0._Z31Kogge_Stone_scan_kernel_dbufferPfS_j:
	.zero		916


//--------------------- .nv.constant0._Z23Kogge_Stone_scan_kernelPfS_j --------------------------
	.section	.nv.constant0._Z23Kogge_Stone_scan_kernelPfS_j,"a",@progbits
	.sectionflags	@""
	.align	4
.nv.constant0._Z23Kogge_Stone_scan_kernelPfS_j:
	.zero		916


//--------------------- SYMBOLS --------------------------

	.type		.nv.reservedSmem.offset0,@object
	.size		.nv.reservedSmem.offset0,0x4
	.type		.nv.reservedSmem.cap,@object
	.size		.nv.reservedSmem.cap,0x4
